//
// Generated by NVIDIA NVVM Compiler
//
// Compiler Build ID: CL-36424714
// Cuda compilation tools, release 13.0, V13.0.88
// Based on NVVM 20.0.0
//

.version 9.0
.target sm_100
.address_size 64

	// .globl	_Z12matAddKernelPfS_S_i

.visible .entry _Z12matAddKernelPfS_S_i(
	.param .u64 .ptr .align 1 _Z12matAddKernelPfS_S_i_param_0,
	.param .u64 .ptr .align 1 _Z12matAddKernelPfS_S_i_param_1,
	.param .u64 .ptr .align 1 _Z12matAddKernelPfS_S_i_param_2,
	.param .u32 _Z12matAddKernelPfS_S_i_param_3
)
{
	.reg .pred 	%p<11>;
	.reg .b32 	%r<38>;
	.reg .b32 	%f<100>;
	.reg .b64 	%rd<31>;

	ld.param.u64 	%rd12, [_Z12matAddKernelPfS_S_i_param_0];
	ld.param.u64 	%rd13, [_Z12matAddKernelPfS_S_i_param_1];
	ld.param.u64 	%rd11, [_Z12matAddKernelPfS_S_i_param_2];
	ld.param.u32 	%r23, [_Z12matAddKernelPfS_S_i_param_3];
	cvta.to.global.u64 	%rd1, %rd13;
	cvta.to.global.u64 	%rd2, %rd12;
	mov.u32 	%r24, %tid.x;
	mov.u32 	%r25, %ntid.x;
	mov.u32 	%r26, %ctaid.x;
	mad.lo.s32 	%r1, %r25, %r26, %r24;
	setp.ge.s32 	%p1, %r1, %r23;
	@%p1 bra 	$L__BB0_14;
	cvta.to.global.u64 	%rd14, %rd11;
	mul.wide.s32 	%rd15, %r1, 4;
	add.s64 	%rd3, %rd14, %rd15;
	mov.b32 	%r27, 0;
	st.global.u32 	[%rd3], %r27;
	setp.lt.s32 	%p2, %r23, 1;
	@%p2 bra 	$L__BB0_14;
	mul.lo.s32 	%r2, %r23, %r1;
	and.b32  	%r3, %r23, 15;
	setp.lt.u32 	%p3, %r23, 16;
	mov.b32 	%r34, 0;
	mov.f32 	%f96, 0f00000000;
	@%p3 bra 	$L__BB0_5;
	and.b32  	%r34, %r23, 2147483632;
	neg.s32 	%r32, %r34;
	add.s64 	%rd4, %rd2, 32;
	add.s64 	%rd29, %rd1, 32;
	mov.f32 	%f96, 0f00000000;
	mov.u32 	%r31, %r2;
$L__BB0_4:
	.pragma "nounroll";
	mul.wide.s32 	%rd16, %r31, 4;
	add.s64 	%rd17, %rd4, %rd16;
	ld.global.f32 	%f12, [%rd17+-32];
	ld.global.f32 	%f13, [%rd29+-32];
	fma.rn.f32 	%f14, %f12, %f13, %f96;
	st.global.f32 	[%rd3], %f14;
	ld.global.f32 	%f15, [%rd17+-28];
	ld.global.f32 	%f16, [%rd29+-28];
	fma.rn.f32 	%f17, %f15, %f16, %f14;
	st.global.f32 	[%rd3], %f17;
	ld.global.f32 	%f18, [%rd17+-24];
	ld.global.f32 	%f19, [%rd29+-24];
	fma.rn.f32 	%f20, %f18, %f19, %f17;
	st.global.f32 	[%rd3], %f20;
	ld.global.f32 	%f21, [%rd17+-20];
	ld.global.f32 	%f22, [%rd29+-20];
	fma.rn.f32 	%f23, %f21, %f22, %f20;
	st.global.f32 	[%rd3], %f23;
	ld.global.f32 	%f24, [%rd17+-16];
	ld.global.f32 	%f25, [%rd29+-16];
	fma.rn.f32 	%f26, %f24, %f25, %f23;
	st.global.f32 	[%rd3], %f26;
	ld.global.f32 	%f27, [%rd17+-12];
	ld.global.f32 	%f28, [%rd29+-12];
	fma.rn.f32 	%f29, %f27, %f28, %f26;
	st.global.f32 	[%rd3], %f29;
	ld.global.f32 	%f30, [%rd17+-8];
	ld.global.f32 	%f31, [%rd29+-8];
	fma.rn.f32 	%f32, %f30, %f31, %f29;
	st.global.f32 	[%rd3], %f32;
	ld.global.f32 	%f33, [%rd17+-4];
	ld.global.f32 	%f34, [%rd29+-4];
	fma.rn.f32 	%f35, %f33, %f34, %f32;
	st.global.f32 	[%rd3], %f35;
	ld.global.f32 	%f36, [%rd17];
	ld.global.f32 	%f37, [%rd29];
	fma.rn.f32 	%f38, %f36, %f37, %f35;
	st.global.f32 	[%rd3], %f38;
	ld.global.f32 	%f39, [%rd17+4];
	ld.global.f32 	%f40, [%rd29+4];
	fma.rn.f32 	%f41, %f39, %f40, %f38;
	st.global.f32 	[%rd3], %f41;
	ld.global.f32 	%f42, [%rd17+8];
	ld.global.f32 	%f43, [%rd29+8];
	fma.rn.f32 	%f44, %f42, %f43, %f41;
	st.global.f32 	[%rd3], %f44;
	ld.global.f32 	%f45, [%rd17+12];
	ld.global.f32 	%f46, [%rd29+12];
	fma.rn.f32 	%f47, %f45, %f46, %f44;
	st.global.f32 	[%rd3], %f47;
	ld.global.f32 	%f48, [%rd17+16];
	ld.global.f32 	%f49, [%rd29+16];
	fma.rn.f32 	%f50, %f48, %f49, %f47;
	st.global.f32 	[%rd3], %f50;
	ld.global.f32 	%f51, [%rd17+20];
	ld.global.f32 	%f52, [%rd29+20];
	fma.rn.f32 	%f53, %f51, %f52, %f50;
	st.global.f32 	[%rd3], %f53;
	ld.global.f32 	%f54, [%rd17+24];
	ld.global.f32 	%f55, [%rd29+24];
	fma.rn.f32 	%f56, %f54, %f55, %f53;
	st.global.f32 	[%rd3], %f56;
	ld.global.f32 	%f57, [%rd17+28];
	ld.global.f32 	%f58, [%rd29+28];
	fma.rn.f32 	%f96, %f57, %f58, %f56;
	st.global.f32 	[%rd3], %f96;
	add.s32 	%r32, %r32, 16;
	add.s32 	%r31, %r31, 16;
	add.s64 	%rd29, %rd29, 64;
	setp.ne.s32 	%p4, %r32, 0;
	@%p4 bra 	$L__BB0_4;
$L__BB0_5:
	setp.eq.s32 	%p5, %r3, 0;
	@%p5 bra 	$L__BB0_14;
	and.b32  	%r11, %r23, 7;
	setp.lt.u32 	%p6, %r3, 8;
	@%p6 bra 	$L__BB0_8;
	add.s32 	%r29, %r34, %r2;
	mul.wide.s32 	%rd18, %r29, 4;
	add.s64 	%rd19, %rd2, %rd18;
	ld.global.f32 	%f59, [%rd19];
	mul.wide.u32 	%rd20, %r34, 4;
	add.s64 	%rd21, %rd1, %rd20;
	ld.global.f32 	%f60, [%rd21];
	fma.rn.f32 	%f61, %f59, %f60, %f96;
	st.global.f32 	[%rd3], %f61;
	ld.global.f32 	%f62, [%rd19+4];
	ld.global.f32 	%f63, [%rd21+4];
	fma.rn.f32 	%f64, %f62, %f63, %f61;
	st.global.f32 	[%rd3], %f64;
	ld.global.f32 	%f65, [%rd19+8];
	ld.global.f32 	%f66, [%rd21+8];
	fma.rn.f32 	%f67, %f65, %f66, %f64;
	st.global.f32 	[%rd3], %f67;
	ld.global.f32 	%f68, [%rd19+12];
	ld.global.f32 	%f69, [%rd21+12];
	fma.rn.f32 	%f70, %f68, %f69, %f67;
	st.global.f32 	[%rd3], %f70;
	ld.global.f32 	%f71, [%rd19+16];
	ld.global.f32 	%f72, [%rd21+16];
	fma.rn.f32 	%f73, %f71, %f72, %f70;
	st.global.f32 	[%rd3], %f73;
	ld.global.f32 	%f74, [%rd19+20];
	ld.global.f32 	%f75, [%rd21+20];
	fma.rn.f32 	%f76, %f74, %f75, %f73;
	st.global.f32 	[%rd3], %f76;
	ld.global.f32 	%f77, [%rd19+24];
	ld.global.f32 	%f78, [%rd21+24];
	fma.rn.f32 	%f79, %f77, %f78, %f76;
	st.global.f32 	[%rd3], %f79;
	ld.global.f32 	%f80, [%rd19+28];
	ld.global.f32 	%f81, [%rd21+28];
	fma.rn.f32 	%f96, %f80, %f81, %f79;
	st.global.f32 	[%rd3], %f96;
	add.s32 	%r34, %r34, 8;
$L__BB0_8:
	setp.eq.s32 	%p7, %r11, 0;
	@%p7 bra 	$L__BB0_14;
	and.b32  	%r14, %r23, 3;
	setp.lt.u32 	%p8, %r11, 4;
	@%p8 bra 	$L__BB0_11;
	add.s32 	%r30, %r34, %r2;
	mul.wide.s32 	%rd22, %r30, 4;
	add.s64 	%rd23, %rd2, %rd22;
	ld.global.f32 	%f82, [%rd23];
	mul.wide.u32 	%rd24, %r34, 4;
	add.s64 	%rd25, %rd1, %rd24;
	ld.global.f32 	%f83, [%rd25];
	fma.rn.f32 	%f84, %f82, %f83, %f96;
	st.global.f32 	[%rd3], %f84;
	ld.global.f32 	%f85, [%rd23+4];
	ld.global.f32 	%f86, [%rd25+4];
	fma.rn.f32 	%f87, %f85, %f86, %f84;
	st.global.f32 	[%rd3], %f87;
	ld.global.f32 	%f88, [%rd23+8];
	ld.global.f32 	%f89, [%rd25+8];
	fma.rn.f32 	%f90, %f88, %f89, %f87;
	st.global.f32 	[%rd3], %f90;
	ld.global.f32 	%f91, [%rd23+12];
	ld.global.f32 	%f92, [%rd25+12];
	fma.rn.f32 	%f96, %f91, %f92, %f90;
	st.global.f32 	[%rd3], %f96;
	add.s32 	%r34, %r34, 4;
$L__BB0_11:
	setp.eq.s32 	%p9, %r14, 0;
	@%p9 bra 	$L__BB0_14;
	mul.wide.u32 	%rd26, %r34, 4;
	add.s64 	%rd30, %rd1, %rd26;
	add.s32 	%r37, %r34, %r2;
	neg.s32 	%r36, %r14;
$L__BB0_13:
	.pragma "nounroll";
	mul.wide.s32 	%rd27, %r37, 4;
	add.s64 	%rd28, %rd2, %rd27;
	ld.global.f32 	%f93, [%rd28];
	ld.global.f32 	%f94, [%rd30];
	fma.rn.f32 	%f96, %f93, %f94, %f96;
	st.global.f32 	[%rd3], %f96;
	add.s64 	%rd30, %rd30, 4;
	add.s32 	%r37, %r37, 1;
	add.s32 	%r36, %r36, 1;
	setp.ne.s32 	%p10, %r36, 0;
	@%p10 bra 	$L__BB0_13;
$L__BB0_14:
	ret;

}


// ===== COMPILED SASS (sm_100) =====

	.target	sm_100

	.elftype	@"ET_EXEC"


//--------------------- .note.nv.tkinfo           --------------------------
	.section	.note.nv.tkinfo,"",@"SHT_NOTE"
	.sectionflags	@"SHF_NOTE_NV_TKINFO"
	.tkinfo
        /*0018*/ 	.word	0x00000002
        /*0030*/ 	.string	""
        /*0030*/ 	.string	"ptxas"
        /*0030*/ 	.string	"Cuda compilation tools, release 13.0, V13.0.88"
        /*0030*/ 	.string	"Build cuda_13.0.r13.0/compiler.36424714_0"
        /*0030*/ 	.string	"-arch sm_100 -m 64 "



//--------------------- .note.nv.cuinfo           --------------------------
	.section	.note.nv.cuinfo,"",@"SHT_NOTE"
	.sectionflags	@"SHF_NOTE_NV_CUINFO"
        /*0018*/ 	.short	0x0002
        /*001a*/ 	.short	0x0064
        /*001c*/ 	.short	0x0082
	.zero		2


//--------------------- .nv.info                  --------------------------
	.section	.nv.info,"",@"SHT_CUDA_INFO"
	.align	4


	//----- nvinfo : EIATTR_REGCOUNT
	.align		4
        /*0000*/ 	.byte	0x04, 0x2f
        /*0002*/ 	.short	(.L_1 - .L_0)
	.align		4
.L_0:
        /*0004*/ 	.word	index@(_Z12matAddKernelPfS_S_i)
        /*0008*/ 	.word	0x00000016


	//----- nvinfo : EIATTR_FRAME_SIZE
	.align		4
.L_1:
        /*000c*/ 	.byte	0x04, 0x11
        /*000e*/ 	.short	(.L_3 - .L_2)
	.align		4
.L_2:
        /*0010*/ 	.word	index@(_Z12matAddKernelPfS_S_i)
        /*0014*/ 	.word	0x00000000


	//----- nvinfo : EIATTR_MIN_STACK_SIZE
	.align		4
.L_3:
        /*0018*/ 	.byte	0x04, 0x12
        /*001a*/ 	.short	(.L_5 - .L_4)
	.align		4
.L_4:
        /*001c*/ 	.word	index@(_Z12matAddKernelPfS_S_i)
        /*0020*/ 	.word	0x00000000
.L_5:


//--------------------- .nv.compat                --------------------------
	.section	.nv.compat,"",@"SHT_CUDA_COMPAT_INFO"
	.align	4
        /*0000*/ 	.byte	0x02, 0x09, 0x00, 0x00, 0x02, 0x02, 0x01, 0x00, 0x02, 0x05, 0x05, 0x00, 0x03, 0x07, 0x01, 0x01
        /*0010*/ 	.byte	0x02, 0x03, 0x00, 0x00, 0x02, 0x06, 0x01, 0x00, 0x04, 0x0b, 0x08, 0x00, 0x09, 0x00, 0x00, 0x00
        /*0020*/ 	.byte	0x00, 0x00, 0x00, 0x00


//--------------------- .nv.info._Z12matAddKernelPfS_S_i --------------------------
	.section	.nv.info._Z12matAddKernelPfS_S_i,"",@"SHT_CUDA_INFO"
	.sectionflags	@""
	.align	4


	//----- nvinfo : EIATTR_CUDA_API_VERSION
	.align		4
        /*0000*/ 	.byte	0x04, 0x37
        /*0002*/ 	.short	(.L_7 - .L_6)
.L_6:
        /*0004*/ 	.word	0x00000082


	//----- nvinfo : EIATTR_KPARAM_INFO
	.align		4
.L_7:
        /*0008*/ 	.byte	0x04, 0x17
        /*000a*/ 	.short	(.L_9 - .L_8)
.L_8:
        /*000c*/ 	.word	0x00000000
        /*0010*/ 	.short	0x0003
        /*0012*/ 	.short	0x0018
        /*0014*/ 	.byte	0x00, 0xf0, 0x11, 0x00


	//----- nvinfo : EIATTR_KPARAM_INFO
	.align		4
.L_9:
        /*0018*/ 	.byte	0x04, 0x17
        /*001a*/ 	.short	(.L_11 - .L_10)
.L_10:
        /*001c*/ 	.word	0x00000000
        /*0020*/ 	.short	0x0002
        /*0022*/ 	.short	0x0010
        /*0024*/ 	.byte	0x00, 0xf5, 0x21, 0x00


	//----- nvinfo : EIATTR_KPARAM_INFO
	.align		4
.L_11:
        /*0028*/ 	.byte	0x04, 0x17
        /*002a*/ 	.short	(.L_13 - .L_12)
.L_12:
        /*002c*/ 	.word	0x00000000
        /*0030*/ 	.short	0x0001
        /*0032*/ 	.short	0x0008
        /*0034*/ 	.byte	0x00, 0xf5, 0x21, 0x00


	//----- nvinfo : EIATTR_KPARAM_INFO
	.align		4
.L_13:
        /*0038*/ 	.byte	0x04, 0x17
        /*003a*/ 	.short	(.L_15 - .L_14)
.L_14:
        /*003c*/ 	.word	0x00000000
        /*0040*/ 	.short	0x0000
        /*0042*/ 	.short	0x0000
        /*0044*/ 	.byte	0x00, 0xf5, 0x21, 0x00


	//----- nvinfo : EIATTR_SPARSE_MMA_MASK
	.align		4
.L_15:
        /*0048*/ 	.byte	0x03, 0x50
        /*004a*/ 	.short	0x0000


	//----- nvinfo : EIATTR_MAXREG_COUNT
	.align		4
        /*004c*/ 	.byte	0x03, 0x1b
        /*004e*/ 	.short	0x00ff


	//----- nvinfo : EIATTR_MERCURY_ISA_VERSION
	.align		4
        /*0050*/ 	.byte	0x03, 0x5f
        /*0052*/ 	.short	0x0101


	//----- nvinfo : EIATTR_VRC_CTA_INIT_COUNT
	.align		4
        /*0054*/ 	.byte	0x02, 0x4a
	.zero		1
	.zero		1


	//----- nvinfo : EIATTR_EXIT_INSTR_OFFSETS
	.align		4
        /*0058*/ 	.byte	0x04, 0x1c
        /*005a*/ 	.short	(.L_17 - .L_16)


	//   ....[0]....
.L_16:
        /*005c*/ 	.word	0x00000070


	//   ....[1]....
        /*0060*/ 	.word	0x000000d0


	//   ....[2]....
        /*0064*/ 	.word	0x000006b0


	//   ....[3]....
        /*0068*/ 	.word	0x00000960


	//   ....[4]....
        /*006c*/ 	.word	0x00000b10


	//   ....[5]....
        /*0070*/ 	.word	0x00000c20


	//----- nvinfo : EIATTR_CBANK_PARAM_SIZE
	.align		4
.L_17:
        /*0074*/ 	.byte	0x03, 0x19
        /*0076*/ 	.short	0x001c


	//----- nvinfo : EIATTR_PARAM_CBANK
	.align		4
        /*0078*/ 	.byte	0x04, 0x0a
        /*007a*/ 	.short	(.L_19 - .L_18)
	.align		4
.L_18:
        /*007c*/ 	.word	index@(.nv.constant0._Z12matAddKernelPfS_S_i)
        /*0080*/ 	.short	0x0380
        /*0082*/ 	.short	0x001c


	//----- nvinfo : EIATTR_SW_WAR
	.align		4
.L_19:
        /*0084*/ 	.byte	0x04, 0x36
        /*0086*/ 	.short	(.L_21 - .L_20)
.L_20:
        /*0088*/ 	.word	0x00000008
.L_21:


//--------------------- .nv.callgraph             --------------------------
	.section	.nv.callgraph,"",@"SHT_CUDA_CALLGRAPH"
	.align	4
	.sectionentsize	8
	.align		4
        /*0000*/ 	.word	0x00000000
	.align		4
        /*0004*/ 	.word	0xffffffff
	.align		4
        /*0008*/ 	.word	0x00000000
	.align		4
        /*000c*/ 	.word	0xfffffffe
	.align		4
        /*0010*/ 	.word	0x00000000
	.align		4
        /*0014*/ 	.word	0xfffffffd
	.align		4
        /*0018*/ 	.word	0x00000000
	.align		4
        /*001c*/ 	.word	0xfffffffc


//--------------------- .text._Z12matAddKernelPfS_S_i --------------------------
	.section	.text._Z12matAddKernelPfS_S_i,"ax",@progbits
	.align	128
        .global         _Z12matAddKernelPfS_S_i
        .type           _Z12matAddKernelPfS_S_i,@function
        .size           _Z12matAddKernelPfS_S_i,(.L_x_6 - _Z12matAddKernelPfS_S_i)
        .other          _Z12matAddKernelPfS_S_i,@"STO_CUDA_ENTRY STV_DEFAULT"
_Z12matAddKernelPfS_S_i:
.text._Z12matAddKernelPfS_S_i:
[----:B------:R-:W-:Y:S01]  /*0000*/  LDC R1, c[0x0][0x37c] ;  /* 0x0000df00ff017b82 */ /* 0x000fe20000000800 */
[----:B------:R-:W0:Y:S07]  /*0010*/  S2R R5, SR_TID.X ;  /* 0x0000000000057919 */ /* 0x000e2e0000002100 */
[----:B------:R-:W1:Y:S01]  /*0020*/  LDC R4, c[0x0][0x398] ;  /* 0x0000e600ff047b82 */ /* 0x000e620000000800 */
[----:B------:R-:W0:Y:S01]  /*0030*/  LDCU UR4, c[0x0][0x360] ;  /* 0x00006c00ff0477ac */ /* 0x000e220008000800 */
[----:B------:R-:W0:Y:S02]  /*0040*/  S2R R0, SR_CTAID.X ;  /* 0x0000000000007919 */ /* 0x000e240000002500 */
[----:B0-----:R-:W-:-:S05]  /*0050*/  IMAD R5, R0, UR4, R5 ;  /* 0x0000000400057c24 */ /* 0x001fca000f8e0205 */
[----:B-1----:R-:W-:-:S13]  /*0060*/  ISETP.GE.AND P0, PT, R5, R4, PT ;  /* 0x000000040500720c */ /* 0x002fda0003f06270 */
[----:B------:R-:W-:Y:S05]  /*0070*/  @P0 EXIT ;  /* 0x000000000000094d */ /* 0x000fea0003800000 */
[----:B------:R-:W0:Y:S01]  /*0080*/  LDC.64 R2, c[0x0][0x390] ;  /* 0x0000e400ff027b82 */ /* 0x000e220000000a00 */
[----:B------:R-:W1:Y:S01]  /*0090*/  LDCU.64 UR12, c[0x0][0x358] ;  /* 0x00006b00ff0c77ac */ /* 0x000e620008000a00 */
[----:B------:R-:W-:Y:S01]  /*00a0*/  ISETP.GE.AND P0, PT, R4, 0x1, PT ;  /* 0x000000010400780c */ /* 0x000fe20003f06270 */
[----:B0-----:R-:W-:-:S05]  /*00b0*/  IMAD.WIDE R2, R5, 0x4, R2 ;  /* 0x0000000405027825 */ /* 0x001fca00078e0202 */
[----:B-1----:R0:W-:Y:S07]  /*00c0*/  STG.E desc[UR12][R2.64], RZ ;  /* 0x000000ff02007986 */ /* 0x0021ee000c10190c */
[----:B------:R-:W-:Y:S05]  /*00d0*/  @!P0 EXIT ;  /* 0x000000000000894d */ /* 0x000fea0003800000 */
[C---:B------:R-:W-:Y:S01]  /*00e0*/  ISETP.GE.U32.AND P1, PT, R4.reuse, 0x10, PT ;  /* 0x000000100400780c */ /* 0x040fe20003f26070 */
[----:B------:R-:W-:Y:S01]  /*00f0*/  HFMA2 R7, -RZ, RZ, 0, 0 ;  /* 0x00000000ff077431 */ /* 0x000fe200000001ff */
[----:B------:R-:W-:Y:S01]  /*0100*/  LOP3.LUT R17, R4, 0xf, RZ, 0xc0, !PT ;  /* 0x0000000f04117812 */ /* 0x000fe200078ec0ff */
[----:B------:R-:W-:Y:S01]  /*0110*/  IMAD R0, R5, R4, RZ ;  /* 0x0000000405007224 */ /* 0x000fe200078e02ff */
[----:B------:R-:W-:Y:S02]  /*0120*/  MOV R5, RZ ;  /* 0x000000ff00057202 */ /* 0x000fe40000000f00 */
[----:B------:R-:W-:-:S07]  /*0130*/  ISETP.NE.AND P0, PT, R17, RZ, PT ;  /* 0x000000ff1100720c */ /* 0x000fce0003f05270 */
[----:B------:R-:W-:Y:S06]  /*0140*/  @!P1 BRA `(.L_x_0) ;  /* 0x0000000400589947 */ /* 0x000fec0003800000 */
[----:B------:R-:W1:Y:S01]  /*0150*/  LDCU.128 UR8, c[0x0][0x380] ;  /* 0x00007000ff0877ac */ /* 0x000e620008000c00 */
[----:B------:R-:W-:Y:S02]  /*0160*/  LOP3.LUT R7, R4, 0x7ffffff0, RZ, 0xc0, !PT ;  /* 0x7ffffff004077812 */ /* 0x000fe400078ec0ff */
[----:B------:R-:W-:Y:S02]  /*0170*/  MOV R5, RZ ;  /* 0x000000ff00057202 */ /* 0x000fe40000000f00 */
[----:B------:R-:W-:Y:S02]  /*0180*/  MOV R12, R0 ;  /* 0x00000000000c7202 */ /* 0x000fe40000000f00 */
[----:B------:R-:W-:Y:S01]  /*0190*/  IADD3 R6, PT, PT, -R7, RZ, RZ ;  /* 0x000000ff07067210 */ /* 0x000fe20007ffe1ff */
[----:B-1----:R-:W-:Y:S02]  /*01a0*/  UIADD3 UR4, UP1, UPT, UR10, 0x20, URZ ;  /* 0x000000200a047890 */ /* 0x002fe4000ff3e0ff */
[----:B------:R-:W-:-:S02]  /*01b0*/  UIADD3 UR6, UP0, UPT, UR8, 0x20, URZ ;  /* 0x0000002008067890 */ /* 0x000fc4000ff1e0ff */
[----:B------:R-:W-:Y:S02]  /*01c0*/  UIADD3.X UR5, UPT, UPT, URZ, UR11, URZ, UP1, !UPT ;  /* 0x0000000bff057290 */ /* 0x000fe40008ffe4ff */
[----:B------:R-:W-:Y:S01]  /*01d0*/  MOV R13, UR4 ;  /* 0x00000004000d7c02 */ /* 0x000fe20008000f00 */
[----:B------:R-:W-:-:S03]  /*01e0*/  UIADD3.X UR7, UPT, UPT, URZ, UR9, URZ, UP0, !UPT ;  /* 0x00000009ff077290 */ /* 0x000fc600087fe4ff */
[----:B------:R-:W-:-:S09]  /*01f0*/  MOV R14, UR5 ;  /* 0x00000005000e7c02 */ /* 0x000fd20008000f00 */
.L_x_1:
[----:B------:R-:W-:Y:S02]  /*0200*/  MOV R10, UR6 ;  /* 0x00000006000a7c02 */ /* 0x000fe40008000f00 */
[----:B------:R-:W-:Y:S02]  /*0210*/  MOV R11, UR7 ;  /* 0x00000007000b7c02 */ /* 0x000fe40008000f00 */
[----:B------:R-:W-:Y:S02]  /*0220*/  MOV R8, R13 ;  /* 0x0000000d00087202 */ /* 0x000fe40000000f00 */
[----:B------:R-:W-:Y:S01]  /*0230*/  MOV R9, R14 ;  /* 0x0000000e00097202 */ /* 0x000fe20000000f00 */
[----:B------:R-:W-:-:S04]  /*0240*/  IMAD.WIDE R10, R12, 0x4, R10 ;  /* 0x000000040c0a7825 */ /* 0x000fc800078e020a */
[----:B------:R-:W2:Y:S04]  /*0250*/  LDG.E R13, desc[UR12][R8.64+-0x20] ;  /* 0xffffe00c080d7981 */ /* 0x000ea8000c1e1900 */
[----:B------:R-:W2:Y:S02]  /*0260*/  LDG.E R14, desc[UR12][R10.64+-0x20] ;  /* 0xffffe00c0a0e7981 */ /* 0x000ea4000c1e1900 */
[----:B--2---:R-:W-:-:S05]  /*0270*/  FFMA R13, R14, R13, R5 ;  /* 0x0000000d0e0d7223 */ /* 0x004fca0000000005 */
[----:B------:R1:W-:Y:S04]  /*0280*/  STG.E desc[UR12][R2.64], R13 ;  /* 0x0000000d02007986 */ /* 0x0003e8000c10190c */
[----:B------:R-:W2:Y:S04]  /*0290*/  LDG.E R14, desc[UR12][R10.64+-0x1c] ;  /* 0xffffe40c0a0e7981 */ /* 0x000ea8000c1e1900 */
[----:B----4-:R-:W2:Y:S02]  /*02a0*/  LDG.E R5, desc[UR12][R8.64+-0x1c] ;  /* 0xffffe40c08057981 */ /* 0x010ea4000c1e1900 */
[----:B--2---:R-:W-:-:S05]  /*02b0*/  FFMA R5, R14, R5, R13 ;  /* 0x000000050e057223 */ /* 0x004fca000000000d */
[----:B------:R2:W-:Y:S04]  /*02c0*/  STG.E desc[UR12][R2.64], R5 ;  /* 0x0000000502007986 */ /* 0x0005e8000c10190c */
[----:B------:R-:W3:Y:S04]  /*02d0*/  LDG.E R14, desc[UR12][R10.64+-0x18] ;  /* 0xffffe80c0a0e7981 */ /* 0x000ee8000c1e1900 */
[----:B------:R-:W3:Y:S02]  /*02e0*/  LDG.E R15, desc[UR12][R8.64+-0x18] ;  /* 0xffffe80c080f7981 */ /* 0x000ee4000c1e1900 */
[----:B---3--:R-:W-:-:S05]  /*02f0*/  FFMA R15, R14, R15, R5 ;  /* 0x0000000f0e0f7223 */ /* 0x008fca0000000005 */
[----:B------:R3:W-:Y:S04]  /*0300*/  STG.E desc[UR12][R2.64], R15 ;  /* 0x0000000f02007986 */ /* 0x0007e8000c10190c */
[----:B------:R-:W1:Y:S04]  /*0310*/  LDG.E R14, desc[UR12][R10.64+-0x14] ;  /* 0xffffec0c0a0e7981 */ /* 0x000e68000c1e1900 */
[----:B------:R-:W1:Y:S02]  /*0320*/  LDG.E R16, desc[UR12][R8.64+-0x14] ;  /* 0xffffec0c08107981 */ /* 0x000e64000c1e1900 */
[----:B-1----:R-:W-:-:S05]  /*0330*/  FFMA R13, R14, R16, R15 ;  /* 0x000000100e0d7223 */ /* 0x002fca000000000f */
[----:B------:R1:W-:Y:S04]  /*0340*/  STG.E desc[UR12][R2.64], R13 ;  /* 0x0000000d02007986 */ /* 0x0003e8000c10190c */
[----:B------:R-:W2:Y:S04]  /*0350*/  LDG.E R14, desc[UR12][R10.64+-0x10] ;  /* 0xfffff00c0a0e7981 */ /* 0x000ea8000c1e1900 */
[----:B------:R-:W2:Y:S02]  /*0360*/  LDG.E R16, desc[UR12][R8.64+-0x10] ;  /* 0xfffff00c08107981 */ /* 0x000ea4000c1e1900 */
        /* <DEDUP_REMOVED lines=34> */
[----:B------:R-:W4:Y:S04]  /*0590*/  LDG.E R14, desc[UR12][R10.64+0x14] ;  /* 0x0000140c0a0e7981 */ /* 0x000f28000c1e1900 */
[----:B------:R-:W4:Y:S02]  /*05a0*/  LDG.E R16, desc[UR12][R8.64+0x14] ;  /* 0x0000140c08107981 */ /* 0x000f24000c1e1900 */
[----:B----4-:R-:W-:-:S05]  /*05b0*/  FFMA R19, R14, R16, R13 ;  /* 0x000000100e137223 */ /* 0x010fca000000000d */
[----:B------:R4:W-:Y:S04]  /*05c0*/  STG.E desc[UR12][R2.64], R19 ;  /* 0x0000001302007986 */ /* 0x0009e8000c10190c */
[----:B------:R-:W3:Y:S04]  /*05d0*/  LDG.E R14, desc[UR12][R10.64+0x18] ;  /* 0x0000180c0a0e7981 */ /* 0x000ee8000c1e1900 */
[----:B--2---:R-:W3:Y:S01]  /*05e0*/  LDG.E R5, desc[UR12][R8.64+0x18] ;  /* 0x0000180c08057981 */ /* 0x004ee2000c1e1900 */
[----:B------:R-:W-:Y:S01]  /*05f0*/  IADD3 R6, PT, PT, R6, 0x10, RZ ;  /* 0x0000001006067810 */ /* 0x000fe20007ffe0ff */
[----:B---3--:R-:W-:-:S05]  /*0600*/  FFMA R15, R14, R5, R19 ;  /* 0x000000050e0f7223 */ /* 0x008fca0000000013 */
[----:B------:R4:W-:Y:S04]  /*0610*/  STG.E desc[UR12][R2.64], R15 ;  /* 0x0000000f02007986 */ /* 0x0009e8000c10190c */
[----:B------:R-:W2:Y:S04]  /*0620*/  LDG.E R14, desc[UR12][R10.64+0x1c] ;  /* 0x00001c0c0a0e7981 */ /* 0x000ea8000c1e1900 */
[----:B------:R-:W2:Y:S01]  /*0630*/  LDG.E R5, desc[UR12][R8.64+0x1c] ;  /* 0x00001c0c08057981 */ /* 0x000ea2000c1e1900 */
[----:B------:R-:W-:Y:S02]  /*0640*/  ISETP.NE.AND P1, PT, R6, RZ, PT ;  /* 0x000000ff0600720c */ /* 0x000fe40003f25270 */
[----:B-1----:R-:W-:-:S02]  /*0650*/  IADD3 R13, P2, PT, R8, 0x40, RZ ;  /* 0x00000040080d7810 */ /* 0x002fc40007f5e0ff */
[----:B------:R-:W-:Y:S01]  /*0660*/  IADD3 R12, PT, PT, R12, 0x10, RZ ;  /* 0x000000100c0c7810 */ /* 0x000fe20007ffe0ff */
[----:B--2---:R-:W-:Y:S01]  /*0670*/  FFMA R5, R14, R5, R15 ;  /* 0x000000050e057223 */ /* 0x004fe2000000000f */
[----:B------:R-:W-:-:S04]  /*0680*/  IADD3.X R14, PT, PT, RZ, R9, RZ, P2, !PT ;  /* 0x00000009ff0e7210 */ /* 0x000fc800017fe4ff */
[----:B------:R4:W-:Y:S03]  /*0690*/  STG.E desc[UR12][R2.64], R5 ;  /* 0x0000000502007986 */ /* 0x0009e6000c10190c */
[----:B------:R-:W-:Y:S05]  /*06a0*/  @P1 BRA `(.L_x_1) ;  /* 0xfffffff800d41947 */ /* 0x000fea000383ffff */
.L_x_0:
[----:B------:R-:W-:Y:S05]  /*06b0*/  @!P0 EXIT ;  /* 0x000000000000894d */ /* 0x000fea0003800000 */
[----:B------:R-:W-:Y:S02]  /*06c0*/  ISETP.GE.U32.AND P0, PT, R17, 0x8, PT ;  /* 0x000000081100780c */ /* 0x000fe40003f06070 */
[----:B------:R-:W-:-:S04]  /*06d0*/  LOP3.LUT R14, R4, 0x7, RZ, 0xc0, !PT ;  /* 0x00000007040e7812 */ /* 0x000fc800078ec0ff */
[----:B------:R-:W-:-:S07]  /*06e0*/  ISETP.NE.AND P1, PT, R14, RZ, PT ;  /* 0x000000ff0e00720c */ /* 0x000fce0003f25270 */
[----:B------:R-:W-:Y:S06]  /*06f0*/  @!P0 BRA `(.L_x_2) ;  /* 0x0000000000988947 */ /* 0x000fec0003800000 */
[----:B------:R-:W1:Y:S01]  /*0700*/  LDC.64 R8, c[0x0][0x380] ;  /* 0x0000e000ff087b82 */ /* 0x000e620000000a00 */
[----:B------:R-:W-:-:S07]  /*0710*/  IADD3 R13, PT, PT, R0, R7, RZ ;  /* 0x00000007000d7210 */ /* 0x000fce0007ffe0ff */
[----:B------:R-:W2:Y:S01]  /*0720*/  LDC.64 R10, c[0x0][0x388] ;  /* 0x0000e200ff0a7b82 */ /* 0x000ea20000000a00 */
[----:B-1----:R-:W-:-:S05]  /*0730*/  IMAD.WIDE R8, R13, 0x4, R8 ;  /* 0x000000040d087825 */ /* 0x002fca00078e0208 */
[----:B------:R-:W4:Y:S01]  /*0740*/  LDG.E R6, desc[UR12][R8.64] ;  /* 0x0000000c08067981 */ /* 0x000f22000c1e1900 */
[----:B--2---:R-:W-:-:S05]  /*0750*/  IMAD.WIDE.U32 R10, R7, 0x4, R10 ;  /* 0x00000004070a7825 */ /* 0x004fca00078e000a */
[----:B------:R-:W4:Y:S02]  /*0760*/  LDG.E R12, desc[UR12][R10.64] ;  /* 0x0000000c0a0c7981 */ /* 0x000f24000c1e1900 */
[----:B----4-:R-:W-:-:S05]  /*0770*/  FFMA R5, R6, R12, R5 ;  /* 0x0000000c06057223 */ /* 0x010fca0000000005 */
        /* <DEDUP_REMOVED lines=21> */
[----:B------:R-:W3:Y:S04]  /*08d0*/  LDG.E R6, desc[UR12][R8.64+0x18] ;  /* 0x0000180c08067981 */ /* 0x000ee8000c1e1900 */
[----:B------:R-:W3:Y:S02]  /*08e0*/  LDG.E R12, desc[UR12][R10.64+0x18] ;  /* 0x0000180c0a0c7981 */ /* 0x000ee4000c1e1900 */
[----:B---3--:R-:W-:-:S05]  /*08f0*/  FFMA R17, R6, R12, R15 ;  /* 0x0000000c06117223 */ /* 0x008fca000000000f */
[----:B------:R2:W-:Y:S04]  /*0900*/  STG.E desc[UR12][R2.64], R17 ;  /* 0x0000001102007986 */ /* 0x0005e8000c10190c */
[----:B------:R-:W3:Y:S04]  /*0910*/  LDG.E R6, desc[UR12][R8.64+0x1c] ;  /* 0x00001c0c08067981 */ /* 0x000ee8000c1e1900 */
[----:B-1----:R-:W3:Y:S01]  /*0920*/  LDG.E R5, desc[UR12][R10.64+0x1c] ;  /* 0x00001c0c0a057981 */ /* 0x002ee2000c1e1900 */
[----:B------:R-:W-:Y:S01]  /*0930*/  IADD3 R7, PT, PT, R7, 0x8, RZ ;  /* 0x0000000807077810 */ /* 0x000fe20007ffe0ff */
[----:B---3--:R-:W-:-:S05]  /*0940*/  FFMA R5, R6, R5, R17 ;  /* 0x0000000506057223 */ /* 0x008fca0000000011 */
[----:B------:R2:W-:Y:S02]  /*0950*/  STG.E desc[UR12][R2.64], R5 ;  /* 0x0000000502007986 */ /* 0x0005e4000c10190c */
.L_x_2:
[----:B------:R-:W-:Y:S05]  /*0960*/  @!P1 EXIT ;  /* 0x000000000000994d */ /* 0x000fea0003800000 */
[----:B------:R-:W-:Y:S02]  /*0970*/  ISETP.GE.U32.AND P0, PT, R14, 0x4, PT ;  /* 0x000000040e00780c */ /* 0x000fe40003f06070 */
[----:B------:R-:W-:-:S04]  /*0980*/  LOP3.LUT R4, R4, 0x3, RZ, 0xc0, !PT ;  /* 0x0000000304047812 */ /* 0x000fc800078ec0ff */
[----:B------:R-:W-:-:S07]  /*0990*/  ISETP.NE.AND P1, PT, R4, RZ, PT ;  /* 0x000000ff0400720c */ /* 0x000fce0003f25270 */
[----:B------:R-:W-:Y:S06]  /*09a0*/  @!P0 BRA `(.L_x_3) ;  /* 0x0000000000588947 */ /* 0x000fec0003800000 */
[----:B------:R-:W1:Y:S01]  /*09b0*/  LDC.64 R8, c[0x0][0x380] ;  /* 0x0000e000ff087b82 */ /* 0x000e620000000a00 */
[----:B--2---:R-:W-:-:S07]  /*09c0*/  IADD3 R13, PT, PT, R0, R7, RZ ;  /* 0x00000007000d7210 */ /* 0x004fce0007ffe0ff */
        /* <DEDUP_REMOVED lines=11> */
[----:B------:R-:W2:Y:S04]  /*0a80*/  LDG.E R6, desc[UR12][R8.64+0x8] ;  /* 0x0000080c08067981 */ /* 0x000ea8000c1e1900 */
[----:B------:R-:W2:Y:S02]  /*0a90*/  LDG.E R12, desc[UR12][R10.64+0x8] ;  /* 0x0000080c0a0c7981 */ /* 0x000ea4000c1e1900 */
[----:B--2---:R-:W-:-:S05]  /*0aa0*/  FFMA R15, R6, R12, R13 ;  /* 0x0000000c060f7223 */ /* 0x004fca000000000d */
[----:B------:R3:W-:Y:S04]  /*0ab0*/  STG.E desc[UR12][R2.64], R15 ;  /* 0x0000000f02007986 */ /* 0x0007e8000c10190c */
[----:B------:R-:W1:Y:S04]  /*0ac0*/  LDG.E R6, desc[UR12][R8.64+0xc] ;  /* 0x00000c0c08067981 */ /* 0x000e68000c1e1900 */
[----:B------:R-:W1:Y:S01]  /*0ad0*/  LDG.E R12, desc[UR12][R10.64+0xc] ;  /* 0x00000c0c0a0c7981 */ /* 0x000e62000c1e1900 */
[----:B------:R-:W-:Y:S01]  /*0ae0*/  IADD3 R7, PT, PT, R7, 0x4, RZ ;  /* 0x0000000407077810 */ /* 0x000fe20007ffe0ff */
[----:B-1----:R-:W-:-:S05]  /*0af0*/  FFMA R5, R6, R12, R15 ;  /* 0x0000000c06057223 */ /* 0x002fca000000000f */
[----:B------:R3:W-:Y:S02]  /*0b00*/  STG.E desc[UR12][R2.64], R5 ;  /* 0x0000000502007986 */ /* 0x0007e4000c10190c */
.L_x_3:
[----:B------:R-:W-:Y:S05]  /*0b10*/  @!P1 EXIT ;  /* 0x000000000000994d */ /* 0x000fea0003800000 */
[----:B------:R-:W1:Y:S01]  /*0b20*/  LDC.64 R10, c[0x0][0x388] ;  /* 0x0000e200ff0a7b82 */ /* 0x000e620000000a00 */
[----:B--23--:R-:W-:Y:S02]  /*0b30*/  IADD3 R13, PT, PT, R0, R7, RZ ;  /* 0x00000007000d7210 */ /* 0x00cfe40007ffe0ff */
[----:B------:R-:W-:-:S05]  /*0b40*/  IADD3 R4, PT, PT, -R4, RZ, RZ ;  /* 0x000000ff04047210 */ /* 0x000fca0007ffe1ff */
[----:B------:R-:W2:Y:S01]  /*0b50*/  LDC.64 R8, c[0x0][0x380] ;  /* 0x0000e000ff087b82 */ /* 0x000ea20000000a00 */
[----:B-1----:R-:W-:-:S07]  /*0b60*/  IMAD.WIDE.U32 R10, R7, 0x4, R10 ;  /* 0x00000004070a7825 */ /* 0x002fce00078e000a */
.L_x_4:
[----:B--2---:R-:W-:Y:S01]  /*0b70*/  IMAD.WIDE R6, R13, 0x4, R8 ;  /* 0x000000040d067825 */ /* 0x004fe200078e0208 */
[----:B-1----:R1:W4:Y:S05]  /*0b80*/  LDG.E R0, desc[UR12][R10.64] ;  /* 0x0000000c0a007981 */ /* 0x00232a000c1e1900 */
[----:B------:R-:W4:Y:S01]  /*0b90*/  LDG.E R6, desc[UR12][R6.64] ;  /* 0x0000000c06067981 */ /* 0x000f22000c1e1900 */
[----:B------:R-:W-:-:S04]  /*0ba0*/  IADD3 R4, PT, PT, R4, 0x1, RZ ;  /* 0x0000000104047810 */ /* 0x000fc80007ffe0ff */
[----:B------:R-:W-:Y:S02]  /*0bb0*/  ISETP.NE.AND P0, PT, R4, RZ, PT ;  /* 0x000000ff0400720c */ /* 0x000fe40003f05270 */
[----:B-1----:R-:W-:Y:S02]  /*0bc0*/  IADD3 R10, P1, PT, R10, 0x4, RZ ;  /* 0x000000040a0a7810 */ /* 0x002fe40007f3e0ff */
[----:B------:R-:W-:Y:S02]  /*0bd0*/  IADD3 R13, PT, PT, R13, 0x1, RZ ;  /* 0x000000010d0d7810 */ /* 0x000fe40007ffe0ff */
[----:B------:R-:W-:Y:S01]  /*0be0*/  IADD3.X R11, PT, PT, RZ, R11, RZ, P1, !PT ;  /* 0x0000000bff0b7210 */ /* 0x000fe20000ffe4ff */
[----:B----4-:R-:W-:-:S05]  /*0bf0*/  FFMA R5, R6, R0, R5 ;  /* 0x0000000006057223 */ /* 0x010fca0000000005 */
[----:B------:R1:W-:Y:S01]  /*0c00*/  STG.E desc[UR12][R2.64], R5 ;  /* 0x0000000502007986 */ /* 0x0003e2000c10190c */
[----:B------:R-:W-:Y:S05]  /*0c10*/  @P0 BRA `(.L_x_4) ;  /* 0xfffffffc00d40947 */ /* 0x000fea000383ffff */
[----:B------:R-:W-:Y:S05]  /*0c20*/  EXIT ;  /* 0x000000000000794d */ /* 0x000fea0003800000 */
.L_x_5:
[----:B------:R-:W-:-:S00]  /*0c30*/  BRA `(.L_x_5) ;  /* 0xfffffffc00fc7947 */ /* 0x000fc0000383ffff */
[----:B------:R-:W-:-:S00]  /*0c40*/  NOP ;  /* 0x0000000000007918 */ /* 0x000fc00000000000 */
        /* <DEDUP_REMOVED lines=11> */
.L_x_6:


//--------------------- .nv.shared.reserved.0     --------------------------
	.section	.nv.shared.reserved.0,"aw",@nobits
	.weak		__nv_reservedSMEM_offset_0_alias
	.size		__nv_reservedSMEM_offset_0_alias, 0, 64
	.other		__nv_reservedSMEM_offset_0_alias,@"STO_CUDA_RESERVED_SHARED STV_DEFAULT"
__nv_reservedSMEM_offset_0_alias:
	.zero		0
	.zero		64


//--------------------- .nv.constant0._Z12matAddKernelPfS_S_i --------------------------
	.section	.nv.constant0._Z12matAddKernelPfS_S_i,"a",@progbits
	.sectionflags	@""
	.align	4
.nv.constant0._Z12matAddKernelPfS_S_i:
	.zero		924


//--------------------- SYMBOLS --------------------------

	.type		.nv.reservedSmem.offset0,@object
	.size		.nv.reservedSmem.offset0,0x4
